//
// Generated by NVIDIA NVVM Compiler
//
// Compiler Build ID: CL-36424714
// Cuda compilation tools, release 13.0, V13.0.88
// Based on NVVM 20.0.0
//

.version 9.0
.target sm_100
.address_size 64

	// .globl	_Z9smem_testi
.extern .func  (.param .b32 func_retval0) vprintf
(
	.param .b64 vprintf_param_0,
	.param .b64 vprintf_param_1
)
;
// _ZZ9smem_testiE9smem_data has been demoted
.global .align 1 .b8 $str[16] = {37, 100, 44, 32, 37, 100, 44, 32, 37, 100, 44, 32, 37, 100, 10};

.visible .entry _Z9smem_testi(
	.param .u32 _Z9smem_testi_param_0
)
{
	.local .align 16 .b8 	__local_depot0[16];
	.reg .b64 	%SP;
	.reg .b64 	%SPL;
	.reg .pred 	%p<2>;
	.reg .b32 	%r<13>;
	.reg .b64 	%rd<5>;
	// demoted variable
	.shared .align 16 .b8 _ZZ9smem_testiE9smem_data[32];
	mov.u64 	%SPL, __local_depot0;
	cvta.local.u64 	%SP, %SPL;
	ld.param.u32 	%r1, [_Z9smem_testi_param_0];
	mov.u32 	%r2, %tid.x;
	mov.u32 	%r3, _ZZ9smem_testiE9smem_data;
	add.s32 	%r4, %r3, %r2;
	st.shared.u8 	[%r4], %r2;
	setp.ne.s32 	%p1, %r2, 0;
	@%p1 bra 	$L__BB0_2;
	add.u64 	%rd1, %SP, 0;
	add.u64 	%rd2, %SPL, 0;
	add.s32 	%r6, %r3, %r1;
	ld.shared.v4.u32 	{%r7, %r8, %r9, %r10}, [%r6];
	st.local.v4.u32 	[%rd2], {%r7, %r8, %r9, %r10};
	mov.u64 	%rd3, $str;
	cvta.global.u64 	%rd4, %rd3;
	{ // callseq 0, 0
	.param .b64 param0;
	st.param.b64 	[param0], %rd4;
	.param .b64 param1;
	st.param.b64 	[param1], %rd1;
	.param .b32 retval0;
	call.uni (retval0), 
	vprintf, 
	(
	param0, 
	param1
	);
	ld.param.b32 	%r11, [retval0];
	} // callseq 0
$L__BB0_2:
	ret;

}


// ===== COMPILED SASS (sm_100) =====

	.target	sm_100

	.elftype	@"ET_EXEC"


//--------------------- .note.nv.tkinfo           --------------------------
	.section	.note.nv.tkinfo,"",@"SHT_NOTE"
	.sectionflags	@"SHF_NOTE_NV_TKINFO"
	.tkinfo
        /*0018*/ 	.word	0x00000002
        /*0030*/ 	.string	""
        /*0030*/ 	.string	"ptxas"
        /*0030*/ 	.string	"Cuda compilation tools, release 13.0, V13.0.88"
        /*0030*/ 	.string	"Build cuda_13.0.r13.0/compiler.36424714_0"
        /*0030*/ 	.string	"-arch sm_100 -m 64 "



//--------------------- .note.nv.cuinfo           --------------------------
	.section	.note.nv.cuinfo,"",@"SHT_NOTE"
	.sectionflags	@"SHF_NOTE_NV_CUINFO"
        /*0018*/ 	.short	0x0002
        /*001a*/ 	.short	0x0064
        /*001c*/ 	.short	0x0082
	.zero		2


//--------------------- .nv.info                  --------------------------
	.section	.nv.info,"",@"SHT_CUDA_INFO"
	.align	4


	//----- nvinfo : EIATTR_REGCOUNT
	.align		4
        /*0000*/ 	.byte	0x04, 0x2f
        /*0002*/ 	.short	(.L_2 - .L_1)
	.align		4
.L_1:
        /*0004*/ 	.word	index@(_Z9smem_testi)
        /*0008*/ 	.word	0x00000018


	//----- nvinfo : EIATTR_FRAME_SIZE
	.align		4
.L_2:
        /*000c*/ 	.byte	0x04, 0x11
        /*000e*/ 	.short	(.L_4 - .L_3)
	.align		4
.L_3:
        /*0010*/ 	.word	index@(_Z9smem_testi)
        /*0014*/ 	.word	0x00000010


	//----- nvinfo : EIATTR_MIN_STACK_SIZE
	.align		4
.L_4:
        /*0018*/ 	.byte	0x04, 0x12
        /*001a*/ 	.short	(.L_6 - .L_5)
	.align		4
.L_5:
        /*001c*/ 	.word	index@(_Z9smem_testi)
        /*0020*/ 	.word	0x00000010
.L_6:


//--------------------- .nv.compat                --------------------------
	.section	.nv.compat,"",@"SHT_CUDA_COMPAT_INFO"
	.align	4
        /*0000*/ 	.byte	0x02, 0x09, 0x00, 0x00, 0x02, 0x02, 0x01, 0x00, 0x02, 0x05, 0x05, 0x00, 0x03, 0x07, 0x01, 0x01
        /*0010*/ 	.byte	0x02, 0x03, 0x00, 0x00, 0x02, 0x06, 0x01, 0x00, 0x04, 0x0b, 0x08, 0x00, 0x09, 0x00, 0x00, 0x00
        /*0020*/ 	.byte	0x00, 0x00, 0x00, 0x00


//--------------------- .nv.info._Z9smem_testi    --------------------------
	.section	.nv.info._Z9smem_testi,"",@"SHT_CUDA_INFO"
	.sectionflags	@""
	.align	4


	//----- nvinfo : EIATTR_CUDA_API_VERSION
	.align		4
        /*0000*/ 	.byte	0x04, 0x37
        /*0002*/ 	.short	(.L_8 - .L_7)
.L_7:
        /*0004*/ 	.word	0x00000082


	//----- nvinfo : EIATTR_KPARAM_INFO
	.align		4
.L_8:
        /*0008*/ 	.byte	0x04, 0x17
        /*000a*/ 	.short	(.L_10 - .L_9)
.L_9:
        /*000c*/ 	.word	0x00000000
        /*0010*/ 	.short	0x0000
        /*0012*/ 	.short	0x0000
        /*0014*/ 	.byte	0x00, 0xf0, 0x11, 0x00


	//----- nvinfo : EIATTR_SPARSE_MMA_MASK
	.align		4
.L_10:
        /*0018*/ 	.byte	0x03, 0x50
        /*001a*/ 	.short	0x0000


	//----- nvinfo : EIATTR_MAXREG_COUNT
	.align		4
        /*001c*/ 	.byte	0x03, 0x1b
        /*001e*/ 	.short	0x00ff


	//----- nvinfo : EIATTR_EXTERNS
	.align		4
        /*0020*/ 	.byte	0x04, 0x0f
        /*0022*/ 	.short	(.L_12 - .L_11)


	//   ....[0]....
	.align		4
.L_11:
        /*0024*/ 	.word	index@(vprintf)


	//----- nvinfo : EIATTR_MERCURY_ISA_VERSION
	.align		4
.L_12:
        /*0028*/ 	.byte	0x03, 0x5f
        /*002a*/ 	.short	0x0101


	//----- nvinfo : EIATTR_VRC_CTA_INIT_COUNT
	.align		4
        /*002c*/ 	.byte	0x02, 0x4a
	.zero		1
	.zero		1


	//----- nvinfo : EIATTR_SYSCALL_OFFSETS
	.align		4
        /*0030*/ 	.byte	0x04, 0x46
        /*0032*/ 	.short	(.L_14 - .L_13)


	//   ....[0]....
.L_13:
        /*0034*/ 	.word	0x00000160


	//----- nvinfo : EIATTR_EXIT_INSTR_OFFSETS
	.align		4
.L_14:
        /*0038*/ 	.byte	0x04, 0x1c
        /*003a*/ 	.short	(.L_16 - .L_15)


	//   ....[0]....
.L_15:
        /*003c*/ 	.word	0x000000c0


	//   ....[1]....
        /*0040*/ 	.word	0x00000170


	//----- nvinfo : EIATTR_CRS_STACK_SIZE
	.align		4
.L_16:
        /*0044*/ 	.byte	0x04, 0x1e
        /*0046*/ 	.short	(.L_18 - .L_17)
.L_17:
        /*0048*/ 	.word	0x00000000


	//----- nvinfo : EIATTR_CBANK_PARAM_SIZE
	.align		4
.L_18:
        /*004c*/ 	.byte	0x03, 0x19
        /*004e*/ 	.short	0x0004


	//----- nvinfo : EIATTR_PARAM_CBANK
	.align		4
        /*0050*/ 	.byte	0x04, 0x0a
        /*0052*/ 	.short	(.L_20 - .L_19)
	.align		4
.L_19:
        /*0054*/ 	.word	index@(.nv.constant0._Z9smem_testi)
        /*0058*/ 	.short	0x0380
        /*005a*/ 	.short	0x0004


	//----- nvinfo : EIATTR_SW_WAR
	.align		4
.L_20:
        /*005c*/ 	.byte	0x04, 0x36
        /*005e*/ 	.short	(.L_22 - .L_21)
.L_21:
        /*0060*/ 	.word	0x00000008
.L_22:


//--------------------- .nv.callgraph             --------------------------
	.section	.nv.callgraph,"",@"SHT_CUDA_CALLGRAPH"
	.align	4
	.sectionentsize	8
	.align		4
        /*0000*/ 	.word	0x00000000
	.align		4
        /*0004*/ 	.word	0xffffffff
	.align		4
        /*0008*/ 	.word	index@(_Z9smem_testi)
	.align		4
        /*000c*/ 	.word	index@(vprintf)
	.align		4
        /*0010*/ 	.word	0x00000000
	.align		4
        /*0014*/ 	.word	0xfffffffe
	.align		4
        /*0018*/ 	.word	0x00000000
	.align		4
        /*001c*/ 	.word	0xfffffffd
	.align		4
        /*0020*/ 	.word	0x00000000
	.align		4
        /*0024*/ 	.word	0xfffffffc


//--------------------- .nv.constant4             --------------------------
	.section	.nv.constant4,"a",@progbits
	.align	8
	.align		8
.nv.constant4:
        /*0000*/ 	.dword	vprintf
	.align		8
        /*0008*/ 	.dword	$str


//--------------------- .text._Z9smem_testi       --------------------------
	.section	.text._Z9smem_testi,"ax",@progbits
	.align	128
        .global         _Z9smem_testi
        .type           _Z9smem_testi,@function
        .size           _Z9smem_testi,(.L_x_2 - _Z9smem_testi)
        .other          _Z9smem_testi,@"STO_CUDA_ENTRY STV_DEFAULT"
_Z9smem_testi:
.text._Z9smem_testi:
[----:B------:R-:W0:Y:S01]  /*0000*/  LDC R1, c[0x0][0x37c] ;  /* 0x0000df00ff017b82 */ /* 0x000e220000000800 */
[----:B------:R-:W1:Y:S07]  /*0010*/  S2R R0, SR_TID.X ;  /* 0x0000000000007919 */ /* 0x000e6e0000002100 */
[----:B------:R-:W2:Y:S01]  /*0020*/  S2UR UR5, SR_CgaCtaId ;  /* 0x00000000000579c3 */ /* 0x000ea20000008800 */
[----:B------:R-:W3:Y:S01]  /*0030*/  LDCU UR6, c[0x0][0x2f8] ;  /* 0x00005f00ff0677ac */ /* 0x000ee20008000800 */
[----:B0-----:R-:W-:Y:S01]  /*0040*/  VIADD R1, R1, 0xfffffff0 ;  /* 0xfffffff001017836 */ /* 0x001fe20000000000 */
[----:B------:R-:W0:Y:S01]  /*0050*/  LDCU UR7, c[0x0][0x2fc] ;  /* 0x00005f80ff0777ac */ /* 0x000e220008000800 */
[----:B------:R-:W-:-:S03]  /*0060*/  UMOV UR4, 0x400 ;  /* 0x0000040000047882 */ /* 0x000fc60000000000 */
[----:B---3--:R-:W-:Y:S01]  /*0070*/  IADD3 R6, P1, PT, R1, UR6, RZ ;  /* 0x0000000601067c10 */ /* 0x008fe2000ff3e0ff */
[----:B--2---:R-:W-:-:S04]  /*0080*/  ULEA UR4, UR5, UR4, 0x18 ;  /* 0x0000000405047291 */ /* 0x004fc8000f8ec0ff */
[----:B0-----:R-:W-:Y:S01]  /*0090*/  IMAD.X R7, RZ, RZ, UR7, P1 ;  /* 0x00000007ff077e24 */ /* 0x001fe200088e06ff */
[----:B-1----:R-:W-:-:S04]  /*00a0*/  ISETP.NE.AND P0, PT, R0, RZ, PT ;  /* 0x000000ff0000720c */ /* 0x002fc80003f05270 */
[----:B------:R0:W-:Y:S09]  /*00b0*/  STS.U8 [R0+UR4], R0 ;  /* 0x0000000000007988 */ /* 0x0001f20008000004 */
[----:B0-----:R-:W-:Y:S05]  /*00c0*/  @P0 EXIT ;  /* 0x000000000000094d */ /* 0x001fea0003800000 */
[----:B------:R-:W0:Y:S01]  /*00d0*/  LDC R8, c[0x0][0x380] ;  /* 0x0000e000ff087b82 */ /* 0x000e220000000800 */
[----:B------:R-:W-:-:S07]  /*00e0*/  MOV R0, 0x0 ;  /* 0x0000000000007802 */ /* 0x000fce0000000f00 */
[----:B------:R1:W2:Y:S01]  /*00f0*/  LDC.64 R2, c[0x4][R0] ;  /* 0x0100000000027b82 */ /* 0x0002a20000000a00 */
[----:B0-----:R-:W0:Y:S01]  /*0100*/  LDS.128 R8, [R8+UR4] ;  /* 0x0000000408087984 */ /* 0x001e220008000c00 */
[----:B------:R-:W3:Y:S02]  /*0110*/  LDCU.64 UR4, c[0x4][0x8] ;  /* 0x01000100ff0477ac */ /* 0x000ee40008000a00 */
[----:B---3--:R-:W-:Y:S02]  /*0120*/  IMAD.U32 R4, RZ, RZ, UR4 ;  /* 0x00000004ff047e24 */ /* 0x008fe4000f8e00ff */
[----:B------:R-:W-:Y:S01]  /*0130*/  IMAD.U32 R5, RZ, RZ, UR5 ;  /* 0x00000005ff057e24 */ /* 0x000fe2000f8e00ff */
[----:B0-2---:R1:W-:Y:S06]  /*0140*/  STL.128 [R1], R8 ;  /* 0x0000000801007387 */ /* 0x0053ec0000100c00 */
[----:B------:R-:W-:-:S07]  /*0150*/  LEPC R20, `(.L_x_0) ;  /* 0x000000001014794e */ /* 0x000fce0000000000 */
[----:B-1----:R-:W-:Y:S05]  /*0160*/  CALL.ABS.NOINC R2 ;  /* 0x0000000002007343 */ /* 0x002fea0003c00000 */
.L_x_0:
[----:B------:R-:W-:Y:S05]  /*0170*/  EXIT ;  /* 0x000000000000794d */ /* 0x000fea0003800000 */
.L_x_1:
[----:B------:R-:W-:-:S00]  /*0180*/  BRA `(.L_x_1) ;  /* 0xfffffffc00fc7947 */ /* 0x000fc0000383ffff */
[----:B------:R-:W-:-:S00]  /*0190*/  NOP ;  /* 0x0000000000007918 */ /* 0x000fc00000000000 */
        /* <DEDUP_REMOVED lines=14> */
.L_x_2:


//--------------------- .nv.global.init           --------------------------
	.section	.nv.global.init,"aw",@progbits
.nv.global.init:
	.type		$str,@object
	.size		$str,(.L_0 - $str)
$str:
        /*0000*/ 	.byte	0x25, 0x64, 0x2c, 0x20, 0x25, 0x64, 0x2c, 0x20, 0x25, 0x64, 0x2c, 0x20, 0x25, 0x64, 0x0a, 0x00
.L_0:


//--------------------- .nv.shared._Z9smem_testi  --------------------------
	.section	.nv.shared._Z9smem_testi,"aw",@nobits
	.sectionflags	@""
	.align	16
.nv.shared._Z9smem_testi:
	.zero		1056


//--------------------- .nv.shared.reserved.0     --------------------------
	.section	.nv.shared.reserved.0,"aw",@nobits
	.weak		__nv_reservedSMEM_offset_0_alias
	.size		__nv_reservedSMEM_offset_0_alias, 0, 64
	.other		__nv_reservedSMEM_offset_0_alias,@"STO_CUDA_RESERVED_SHARED STV_DEFAULT"
__nv_reservedSMEM_offset_0_alias:
	.zero		0
	.zero		64


//--------------------- .nv.constant0._Z9smem_testi --------------------------
	.section	.nv.constant0._Z9smem_testi,"a",@progbits
	.sectionflags	@""
	.align	4
.nv.constant0._Z9smem_testi:
	.zero		900


//--------------------- SYMBOLS --------------------------

	.type		.nv.reservedSmem.offset0,@object
	.size		.nv.reservedSmem.offset0,0x4
	.type		.nv.reservedSmem.cap,@object
	.size		.nv.reservedSmem.cap,0x4
	.type		vprintf,@function
